def matmul_kernel(
    a_ptr,
    b_ptr,
    c_ptr,
    M,
    N,
    K,
    stride_am,
    stride_ak,
    stride_bk,
    stride_bn,
    stride_cm,
    stride_cn,
    BLOCK_M: tl.constexpr,
    BLOCK_N: tl.constexpr,
    BLOCK_K: tl.constexpr,
    GROUP_M: tl.constexpr,
):
    pid = tl.program_id(axis=0)
    num_pid_m = tl.cdiv(M, BLOCK_M)
    num_pid_n = tl.cdiv(N, BLOCK_N)
    num_pid_in_group = GROUP_M * num_pid_n
    group_id = pid // num_pid_in_group
    first_pid_m = group_id * GROUP_M
    group_size_m = min(num_pid_m - first_pid_m, GROUP_M)
    pid_m = first_pid_m + ((pid % num_pid_in_group) % group_size_m)
    pid_n = (pid % num_pid_in_group) // group_size_m

    offs_am = (pid_m * BLOCK_M + tl.arange(0, BLOCK_M)) % M
    offs_bn = (pid_n * BLOCK_N + tl.arange(0, BLOCK_N)) % N
    offs_k = tl.arange(0, BLOCK_K)
    a_ptrs = a_ptr + offs_am[:, None] * stride_am + offs_k[None, :] * stride_ak
    b_ptrs = b_ptr + offs_k[:, None] * stride_bk + offs_bn[None, :] * stride_bn

    acc = tl.zeros((BLOCK_M, BLOCK_N), dtype=tl.float32)
    for kk in range(0, tl.cdiv(K, BLOCK_K)):
        a = tl.load(a_ptrs, mask=offs_k[None, :] < K - kk * BLOCK_K, other=0.0)
        b = tl.load(b_ptrs, mask=offs_k[:, None] < K - kk * BLOCK_K, other=0.0)
        acc = tl.dot(a, b, acc)
        a_ptrs += BLOCK_K * stride_ak
        b_ptrs += BLOCK_K * stride_bk

    c = acc.to(c_ptr.dtype.element_ty)
    offs_cm = pid_m * BLOCK_M + tl.arange(0, BLOCK_M)
    offs_cn = pid_n * BLOCK_N + tl.arange(0, BLOCK_N)
    c_ptrs = c_ptr + offs_cm[:, None] * stride_cm + offs_cn[None, :] * stride_cn
    mask = (offs_cm[:, None] < M) & (offs_cn[None, :] < N)
    tl.store(c_ptrs, c, mask=mask)

# config = {"BLOCK_K": 32, "BLOCK_M": 32, "BLOCK_N": 16, "GROUP_M": 8, "arch": "sm_80", "dtype": "bf16", "num_ctas": 1, "num_stages": 2, "num_warps": 8}
# arch = sm_80


// ===== COMPILED SASS (sm_80) =====

	.target	sm_80

	.elftype	@"ET_EXEC"


//--------------------- .note.nv.tkinfo           --------------------------
	.section	.note.nv.tkinfo,"",@"SHT_NOTE"
	.sectionflags	@"SHF_NOTE_NV_TKINFO"
	.tkinfo
        /*0018*/ 	.word	0x00000002
        /*0030*/ 	.string	""
        /*0030*/ 	.string	"ptxas"
        /*0030*/ 	.string	"Cuda compilation tools, release 13.0, V13.0.88"
        /*0030*/ 	.string	"Build cuda_13.0.r13.0/compiler.36424714_0"
        /*0030*/ 	.string	"-v  -suppress-debug-info  -lineinfo  -arch sm_80 "



//--------------------- .note.nv.cuinfo           --------------------------
	.section	.note.nv.cuinfo,"",@"SHT_NOTE"
	.sectionflags	@"SHF_NOTE_NV_CUINFO"
        /*0018*/ 	.short	0x0002
        /*001a*/ 	.short	0x0050
        /*001c*/ 	.short	0x0082
	.zero		2


//--------------------- .nv.info                  --------------------------
	.section	.nv.info,"",@"SHT_CUDA_INFO"
	.align	4


	//----- nvinfo : EIATTR_REGCOUNT
	.align		4
        /*0000*/ 	.byte	0x04, 0x2f
        /*0002*/ 	.short	(.L_1 - .L_0)
	.align		4
.L_0:
        /*0004*/ 	.word	index@(matmul_kernel)
        /*0008*/ 	.word	0x00000030


	//----- nvinfo : EIATTR_FRAME_SIZE
	.align		4
.L_1:
        /*000c*/ 	.byte	0x04, 0x11
        /*000e*/ 	.short	(.L_3 - .L_2)
	.align		4
.L_2:
        /*0010*/ 	.word	index@(matmul_kernel)
        /*0014*/ 	.word	0x00000000


	//----- nvinfo : EIATTR_MIN_STACK_SIZE
	.align		4
.L_3:
        /*0018*/ 	.byte	0x04, 0x12
        /*001a*/ 	.short	(.L_5 - .L_4)
	.align		4
.L_4:
        /*001c*/ 	.word	index@(matmul_kernel)
        /*0020*/ 	.word	0x00000000
.L_5:


//--------------------- .nv.info.matmul_kernel    --------------------------
	.section	.nv.info.matmul_kernel,"",@"SHT_CUDA_INFO"
	.sectionflags	@""
	.align	4


	//----- nvinfo : EIATTR_CUDA_API_VERSION
	.align		4
        /*0000*/ 	.byte	0x04, 0x37
        /*0002*/ 	.short	(.L_7 - .L_6)
.L_6:
        /*0004*/ 	.word	0x00000082


	//----- nvinfo : EIATTR_SW2861232_WAR
	.align		4
.L_7:
        /*0008*/ 	.byte	0x01, 0x35
	.zero		2


	//----- nvinfo : EIATTR_PARAM_CBANK
	.align		4
        /*000c*/ 	.byte	0x04, 0x0a
        /*000e*/ 	.short	(.L_9 - .L_8)
	.align		4
.L_8:
        /*0010*/ 	.word	index@(.nv.constant0.matmul_kernel)
        /*0014*/ 	.short	0x0160
        /*0016*/ 	.short	0x0050


	//----- nvinfo : EIATTR_CBANK_PARAM_SIZE
	.align		4
.L_9:
        /*0018*/ 	.byte	0x03, 0x19
        /*001a*/ 	.short	0x0050


	//----- nvinfo : EIATTR_KPARAM_INFO
	.align		4
        /*001c*/ 	.byte	0x04, 0x17
        /*001e*/ 	.short	(.L_11 - .L_10)
.L_10:
        /*0020*/ 	.word	0x00000000
        /*0024*/ 	.short	0x000d
        /*0026*/ 	.short	0x0048
        /*0028*/ 	.byte	0x00, 0xf4, 0x21, 0x00


	//----- nvinfo : EIATTR_KPARAM_INFO
	.align		4
.L_11:
        /*002c*/ 	.byte	0x04, 0x17
        /*002e*/ 	.short	(.L_13 - .L_12)
.L_12:
        /*0030*/ 	.word	0x00000000
        /*0034*/ 	.short	0x000c
        /*0036*/ 	.short	0x0040
        /*0038*/ 	.byte	0x00, 0xf4, 0x21, 0x00


	//----- nvinfo : EIATTR_KPARAM_INFO
	.align		4
.L_13:
        /*003c*/ 	.byte	0x04, 0x17
        /*003e*/ 	.short	(.L_15 - .L_14)
.L_14:
        /*0040*/ 	.word	0x00000000
        /*0044*/ 	.short	0x000b
        /*0046*/ 	.short	0x0038
        /*0048*/ 	.byte	0x00, 0xf0, 0x11, 0x00


	//----- nvinfo : EIATTR_KPARAM_INFO
	.align		4
.L_15:
        /*004c*/ 	.byte	0x04, 0x17
        /*004e*/ 	.short	(.L_17 - .L_16)
.L_16:
        /*0050*/ 	.word	0x00000000
        /*0054*/ 	.short	0x000a
        /*0056*/ 	.short	0x0034
        /*0058*/ 	.byte	0x00, 0xf0, 0x11, 0x00


	//----- nvinfo : EIATTR_KPARAM_INFO
	.align		4
.L_17:
        /*005c*/ 	.byte	0x04, 0x17
        /*005e*/ 	.short	(.L_19 - .L_18)
.L_18:
        /*0060*/ 	.word	0x00000000
        /*0064*/ 	.short	0x0009
        /*0066*/ 	.short	0x0030
        /*0068*/ 	.byte	0x00, 0xf0, 0x11, 0x00


	//----- nvinfo : EIATTR_KPARAM_INFO
	.align		4
.L_19:
        /*006c*/ 	.byte	0x04, 0x17
        /*006e*/ 	.short	(.L_21 - .L_20)
.L_20:
        /*0070*/ 	.word	0x00000000
        /*0074*/ 	.short	0x0008
        /*0076*/ 	.short	0x002c
        /*0078*/ 	.byte	0x00, 0xf0, 0x11, 0x00


	//----- nvinfo : EIATTR_KPARAM_INFO
	.align		4
.L_21:
        /*007c*/ 	.byte	0x04, 0x17
        /*007e*/ 	.short	(.L_23 - .L_22)
.L_22:
        /*0080*/ 	.word	0x00000000
        /*0084*/ 	.short	0x0007
        /*0086*/ 	.short	0x0028
        /*0088*/ 	.byte	0x00, 0xf0, 0x11, 0x00


	//----- nvinfo : EIATTR_KPARAM_INFO
	.align		4
.L_23:
        /*008c*/ 	.byte	0x04, 0x17
        /*008e*/ 	.short	(.L_25 - .L_24)
.L_24:
        /*0090*/ 	.word	0x00000000
        /*0094*/ 	.short	0x0006
        /*0096*/ 	.short	0x0024
        /*0098*/ 	.byte	0x00, 0xf0, 0x11, 0x00


	//----- nvinfo : EIATTR_KPARAM_INFO
	.align		4
.L_25:
        /*009c*/ 	.byte	0x04, 0x17
        /*009e*/ 	.short	(.L_27 - .L_26)
.L_26:
        /*00a0*/ 	.word	0x00000000
        /*00a4*/ 	.short	0x0005
        /*00a6*/ 	.short	0x0020
        /*00a8*/ 	.byte	0x00, 0xf0, 0x11, 0x00


	//----- nvinfo : EIATTR_KPARAM_INFO
	.align		4
.L_27:
        /*00ac*/ 	.byte	0x04, 0x17
        /*00ae*/ 	.short	(.L_29 - .L_28)
.L_28:
        /*00b0*/ 	.word	0x00000000
        /*00b4*/ 	.short	0x0004
        /*00b6*/ 	.short	0x001c
        /*00b8*/ 	.byte	0x00, 0xf0, 0x11, 0x00


	//----- nvinfo : EIATTR_KPARAM_INFO
	.align		4
.L_29:
        /*00bc*/ 	.byte	0x04, 0x17
        /*00be*/ 	.short	(.L_31 - .L_30)
.L_30:
        /*00c0*/ 	.word	0x00000000
        /*00c4*/ 	.short	0x0003
        /*00c6*/ 	.short	0x0018
        /*00c8*/ 	.byte	0x00, 0xf0, 0x11, 0x00


	//----- nvinfo : EIATTR_KPARAM_INFO
	.align		4
.L_31:
        /*00cc*/ 	.byte	0x04, 0x17
        /*00ce*/ 	.short	(.L_33 - .L_32)
.L_32:
        /*00d0*/ 	.word	0x00000000
        /*00d4*/ 	.short	0x0002
        /*00d6*/ 	.short	0x0010
        /*00d8*/ 	.byte	0x00, 0xf4, 0x21, 0x00


	//----- nvinfo : EIATTR_KPARAM_INFO
	.align		4
.L_33:
        /*00dc*/ 	.byte	0x04, 0x17
        /*00de*/ 	.short	(.L_35 - .L_34)
.L_34:
        /*00e0*/ 	.word	0x00000000
        /*00e4*/ 	.short	0x0001
        /*00e6*/ 	.short	0x0008
        /*00e8*/ 	.byte	0x00, 0xf4, 0x21, 0x00


	//----- nvinfo : EIATTR_KPARAM_INFO
	.align		4
.L_35:
        /*00ec*/ 	.byte	0x04, 0x17
        /*00ee*/ 	.short	(.L_37 - .L_36)
.L_36:
        /*00f0*/ 	.word	0x00000000
        /*00f4*/ 	.short	0x0000
        /*00f6*/ 	.short	0x0000
        /*00f8*/ 	.byte	0x00, 0xf4, 0x21, 0x00


	//----- nvinfo : EIATTR_MAXREG_COUNT
	.align		4
.L_37:
        /*00fc*/ 	.byte	0x03, 0x1b
        /*00fe*/ 	.short	0x00ff


	//----- nvinfo : EIATTR_NUM_BARRIERS
	.align		4
        /*0100*/ 	.byte	0x02, 0x4c
        /*0102*/ 	.byte	0x01
	.zero		1


	//----- nvinfo : EIATTR_MERCURY_ISA_VERSION
	.align		4
        /*0104*/ 	.byte	0x03, 0x5f
        /*0106*/ 	.short	0x0000


	//----- nvinfo : EIATTR_EXIT_INSTR_OFFSETS
	.align		4
        /*0108*/ 	.byte	0x04, 0x1c
        /*010a*/ 	.short	(.L_39 - .L_38)


	//   ....[0]....
.L_38:
        /*010c*/ 	.word	0x00001080


	//   ....[1]....
        /*0110*/ 	.word	0x000010e0


	//----- nvinfo : EIATTR_REQNTID
	.align		4
.L_39:
        /*0114*/ 	.byte	0x04, 0x10
        /*0116*/ 	.short	(.L_41 - .L_40)
.L_40:
        /*0118*/ 	.word	0x00000100
        /*011c*/ 	.word	0x00000001
        /*0120*/ 	.word	0x00000001
.L_41:


//--------------------- .nv.callgraph             --------------------------
	.section	.nv.callgraph,"",@"SHT_CUDA_CALLGRAPH"
	.align	4
	.sectionentsize	8
	.align		4
        /*0000*/ 	.word	0x00000000
	.align		4
        /*0004*/ 	.word	0xffffffff
	.align		4
        /*0008*/ 	.word	0x00000000
	.align		4
        /*000c*/ 	.word	0xfffffffe
	.align		4
        /*0010*/ 	.word	0x00000000
	.align		4
        /*0014*/ 	.word	0xfffffffd
	.align		4
        /*0018*/ 	.word	0x00000000
	.align		4
        /*001c*/ 	.word	0xfffffffc


//--------------------- .nv.rel.action            --------------------------
	.section	.nv.rel.action,"",@"SHT_CUDA_RELOCINFO"
	.align	8
	.sectionentsize	8
        /*0000*/ 	.byte	0x73, 0x00, 0x00, 0x00, 0x00, 0x00, 0x00, 0x00, 0x00, 0x00, 0x00, 0x11, 0x25, 0x00, 0x05, 0x36


//--------------------- .nv.constant0.matmul_kernel --------------------------
	.section	.nv.constant0.matmul_kernel,"a",@progbits
	.sectionflags	@""
	.align	4
.nv.constant0.matmul_kernel:
	.zero		432


//--------------------- .text.matmul_kernel       --------------------------
	.section	.text.matmul_kernel,"ax",@progbits
	.sectioninfo	@"SHI_REGISTERS=48"
	.align	128
        .global         matmul_kernel
        .type           matmul_kernel,@function
        .size           matmul_kernel,(.L_x_3 - matmul_kernel)
        .other          matmul_kernel,@"STO_CUDA_ENTRY STV_DEFAULT"
matmul_kernel:
.text.matmul_kernel:
[----:B------:R-:W-:Y:S02]  /*0000*/  IMAD.MOV.U32 R1, RZ, RZ, c[0x0][0x28] ;  /* 0x00000a00ff017624 */ /* 0x000fe400078e00ff */
[----:B------:R-:W-:Y:S01]  /*0010*/  IMAD.MOV.U32 R0, RZ, RZ, c[0x0][0x17c] ;  /* 0x00005f00ff007624 */ /* 0x000fe200078e00ff */
[----:B------:R-:W0:Y:S01]  /*0020*/  S2R R5, SR_CTAID.X ;  /* 0x0000000000057919 */ /* 0x000e220000002500 */
[----:B------:R-:W-:-:S03]  /*0030*/  ULDC.64 UR6, c[0x0][0x118] ;  /* 0x0000460000067ab9 */ /* 0x000fc60000000a00 */
[----:B------:R-:W-:-:S04]  /*0040*/  IADD3 R0, R0, 0xf, RZ ;  /* 0x0000000f00007810 */ /* 0x000fc80007ffe0ff */
[----:B------:R-:W-:-:S04]  /*0050*/  SHF.R.S32.HI R3, RZ, 0x1f, R0 ;  /* 0x0000001fff037819 */ /* 0x000fc80000011400 */
[----:B------:R-:W-:-:S04]  /*0060*/  LEA.HI R3, R3, R0, RZ, 0x4 ;  /* 0x0000000003037211 */ /* 0x000fc800078f20ff */
[----:B------:R-:W-:-:S05]  /*0070*/  SHF.R.S32.HI R3, RZ, 0x4, R3 ;  /* 0x00000004ff037819 */ /* 0x000fca0000011403 */
[----:B------:R-:W-:Y:S01]  /*0080*/  IMAD.SHL.U32 R4, R3, 0x8, RZ ;  /* 0x0000000803047824 */ /* 0x000fe200078e00ff */
[----:B0-----:R-:W-:-:S04]  /*0090*/  IABS R8, R5 ;  /* 0x0000000500087213 */ /* 0x001fc80000000000 */
[-C--:B------:R-:W-:Y:S02]  /*00a0*/  IABS R7, R4.reuse ;  /* 0x0000000400077213 */ /* 0x080fe40000000000 */
[----:B------:R-:W-:Y:S02]  /*00b0*/  IABS R10, R4 ;  /* 0x00000004000a7213 */ /* 0x000fe40000000000 */
[----:B------:R-:W0:Y:S08]  /*00c0*/  I2F.RP R0, R7 ;  /* 0x0000000700007306 */ /* 0x000e300000209400 */
[----:B0-----:R-:W0:Y:S02]  /*00d0*/  MUFU.RCP R0, R0 ;  /* 0x0000000000007308 */ /* 0x001e240000001000 */
[----:B0-----:R-:W-:Y:S01]  /*00e0*/  IADD3 R2, R0, 0xffffffe, RZ ;  /* 0x0ffffffe00027810 */ /* 0x001fe20007ffe0ff */
[----:B------:R-:W-:-:S05]  /*00f0*/  IMAD.MOV R0, RZ, RZ, -R10 ;  /* 0x000000ffff007224 */ /* 0x000fca00078e0a0a */
[----:B------:R0:W1:Y:S02]  /*0100*/  F2I.FTZ.U32.TRUNC.NTZ R3, R2 ;  /* 0x0000000200037305 */ /* 0x000064000021f000 */
[----:B0-----:R-:W-:Y:S02]  /*0110*/  IMAD.MOV.U32 R2, RZ, RZ, RZ ;  /* 0x000000ffff027224 */ /* 0x001fe400078e00ff */
[----:B-1----:R-:W-:-:S04]  /*0120*/  IMAD.MOV R6, RZ, RZ, -R3 ;  /* 0x000000ffff067224 */ /* 0x002fc800078e0a03 */
[----:B------:R-:W-:Y:S02]  /*0130*/  IMAD R9, R6, R7, RZ ;  /* 0x0000000706097224 */ /* 0x000fe400078e02ff */
[----:B------:R-:W-:Y:S02]  /*0140*/  IMAD.MOV.U32 R6, RZ, RZ, R8 ;  /* 0x000000ffff067224 */ /* 0x000fe400078e0008 */
[----:B------:R-:W-:-:S06]  /*0150*/  IMAD.HI.U32 R3, R3, R9, R2 ;  /* 0x0000000903037227 */ /* 0x000fcc00078e0002 */
[----:B------:R-:W-:-:S04]  /*0160*/  IMAD.HI.U32 R3, R3, R6, RZ ;  /* 0x0000000603037227 */ /* 0x000fc800078e00ff */
[----:B------:R-:W-:-:S05]  /*0170*/  IMAD R0, R3, R0, R6 ;  /* 0x0000000003007224 */ /* 0x000fca00078e0206 */
[----:B------:R-:W-:-:S13]  /*0180*/  ISETP.GT.U32.AND P1, PT, R7, R0, PT ;  /* 0x000000000700720c */ /* 0x000fda0003f24070 */
[----:B------:R-:W-:Y:S01]  /*0190*/  @!P1 IMAD.IADD R0, R0, 0x1, -R7 ;  /* 0x0000000100009824 */ /* 0x000fe200078e0a07 */
[----:B------:R-:W-:Y:S02]  /*01a0*/  @!P1 IADD3 R3, R3, 0x1, RZ ;  /* 0x0000000103039810 */ /* 0x000fe40007ffe0ff */
[----:B------:R-:W-:Y:S02]  /*01b0*/  ISETP.NE.AND P1, PT, R4, RZ, PT ;  /* 0x000000ff0400720c */ /* 0x000fe40003f25270 */
[----:B------:R-:W-:Y:S02]  /*01c0*/  ISETP.GE.U32.AND P0, PT, R0, R7, PT ;  /* 0x000000070000720c */ /* 0x000fe40003f06070 */
[----:B------:R-:W-:-:S04]  /*01d0*/  LOP3.LUT R0, R5, R4, RZ, 0x3c, !PT ;  /* 0x0000000405007212 */ /* 0x000fc800078e3cff */
[----:B------:R-:W-:Y:S01]  /*01e0*/  ISETP.GE.AND P2, PT, R0, RZ, PT ;  /* 0x000000ff0000720c */ /* 0x000fe20003f46270 */
[----:B------:R-:W-:-:S05]  /*01f0*/  IMAD.MOV.U32 R0, RZ, RZ, 0x1f ;  /* 0x0000001fff007424 */ /* 0x000fca00078e00ff */
[----:B------:R-:W-:Y:S02]  /*0200*/  IADD3 R0, R0, c[0x0][0x178], RZ ;  /* 0x00005e0000007a10 */ /* 0x000fe40007ffe0ff */
[----:B------:R-:W-:-:S05]  /*0210*/  @P0 IADD3 R3, R3, 0x1, RZ ;  /* 0x0000000103030810 */ /* 0x000fca0007ffe0ff */
[----:B------:R-:W-:Y:S01]  /*0220*/  IMAD.MOV.U32 R2, RZ, RZ, R3 ;  /* 0x000000ffff027224 */ /* 0x000fe200078e0003 */
[----:B------:R-:W-:-:S03]  /*0230*/  SHF.R.S32.HI R3, RZ, 0x1f, R0 ;  /* 0x0000001fff037819 */ /* 0x000fc60000011400 */
[----:B------:R-:W-:Y:S01]  /*0240*/  @!P2 IMAD.MOV R2, RZ, RZ, -R2 ;  /* 0x000000ffff02a224 */ /* 0x000fe200078e0a02 */
[----:B------:R-:W-:Y:S02]  /*0250*/  @!P1 LOP3.LUT R2, RZ, R4, RZ, 0x33, !PT ;  /* 0x00000004ff029212 */ /* 0x000fe400078e33ff */
[----:B------:R-:W-:-:S03]  /*0260*/  LEA.HI R3, R3, R0, RZ, 0x5 ;  /* 0x0000000003037211 */ /* 0x000fc600078f28ff */
[----:B------:R-:W-:Y:S02]  /*0270*/  IMAD.SHL.U32 R8, R2, 0x8, RZ ;  /* 0x0000000802087824 */ /* 0x000fe400078e00ff */
[----:B------:R-:W-:-:S03]  /*0280*/  IMAD.MOV R2, RZ, RZ, -R2 ;  /* 0x000000ffff027224 */ /* 0x000fc600078e0a02 */
[----:B------:R-:W-:Y:S01]  /*0290*/  LEA.HI.SX32 R3, R3, -R8, 0x1b ;  /* 0x8000000803037211 */ /* 0x000fe200078fdaff */
[----:B------:R-:W-:-:S03]  /*02a0*/  IMAD R11, R4, R2, R5 ;  /* 0x00000002040b7224 */ /* 0x000fc600078e0205 */
[----:B------:R-:W-:Y:S02]  /*02b0*/  IMNMX R10, R3, 0x8, PT ;  /* 0x00000008030a7817 */ /* 0x000fe40003800200 */
[----:B------:R-:W-:Y:S02]  /*02c0*/  IABS R9, R11 ;  /* 0x0000000b00097213 */ /* 0x000fe40000000000 */
[-C--:B------:R-:W-:Y:S02]  /*02d0*/  IABS R7, R10.reuse ;  /* 0x0000000a00077213 */ /* 0x080fe40000000000 */
[----:B------:R-:W-:Y:S02]  /*02e0*/  IABS R4, R10 ;  /* 0x0000000a00047213 */ /* 0x000fe40000000000 */
[----:B------:R-:W0:Y:S08]  /*02f0*/  I2F.RP R0, R7 ;  /* 0x0000000700007306 */ /* 0x000e300000209400 */
[----:B0-----:R-:W0:Y:S02]  /*0300*/  MUFU.RCP R0, R0 ;  /* 0x0000000000007308 */ /* 0x001e240000001000 */
[----:B0-----:R-:W-:-:S06]  /*0310*/  IADD3 R3, R0, 0xffffffe, RZ ;  /* 0x0ffffffe00037810 */ /* 0x001fcc0007ffe0ff */
[----:B------:R-:W0:Y:S02]  /*0320*/  F2I.FTZ.U32.TRUNC.NTZ R3, R3 ;  /* 0x0000000300037305 */ /* 0x000e24000021f000 */
[----:B0-----:R-:W-:-:S04]  /*0330*/  IMAD.MOV R6, RZ, RZ, -R3 ;  /* 0x000000ffff067224 */ /* 0x001fc800078e0a03 */
[----:B------:R-:W-:-:S04]  /*0340*/  IMAD.MOV.U32 R2, RZ, RZ, R6 ;  /* 0x000000ffff027224 */ /* 0x000fc800078e0006 */
[----:B------:R-:W-:Y:S02]  /*0350*/  IMAD R5, R2, R7, RZ ;  /* 0x0000000702057224 */ /* 0x000fe400078e02ff */
[----:B------:R-:W-:-:S04]  /*0360*/  IMAD.MOV.U32 R2, RZ, RZ, RZ ;  /* 0x000000ffff027224 */ /* 0x000fc800078e00ff */
[----:B------:R-:W-:-:S04]  /*0370*/  IMAD.HI.U32 R2, R3, R5, R2 ;  /* 0x0000000503027227 */ /* 0x000fc800078e0002 */
[----:B------:R-:W-:Y:S02]  /*0380*/  IMAD.MOV R3, RZ, RZ, -R4 ;  /* 0x000000ffff037224 */ /* 0x000fe400078e0a04 */
        /* <DEDUP_REMOVED lines=8> */
[----:B------:R-:W-:Y:S02]  /*0410*/  ISETP.GE.AND P2, PT, R2, RZ, PT ;  /* 0x000000ff0200720c */ /* 0x000fe40003f46270 */
[----:B------:R-:W0:Y:S05]  /*0420*/  S2R R2, SR_TID.X ;  /* 0x0000000000027919 */ /* 0x000e2a0000002100 */
[----:B------:R-:W-:-:S05]  /*0430*/  @P0 IADD3 R0, R0, 0x1, RZ ;  /* 0x0000000100000810 */ /* 0x000fca0007ffe0ff */
[----:B------:R-:W-:Y:S02]  /*0440*/  IMAD.MOV.U32 R6, RZ, RZ, R0 ;  /* 0x000000ffff067224 */ /* 0x000fe400078e0000 */
[----:B------:R-:W-:Y:S02]  /*0450*/  IMAD.MOV.U32 R0, RZ, RZ, c[0x0][0x180] ;  /* 0x00006000ff007624 */ /* 0x000fe400078e00ff */
[----:B------:R-:W-:Y:S01]  /*0460*/  @!P2 IMAD.MOV R6, RZ, RZ, -R6 ;  /* 0x000000ffff06a224 */ /* 0x000fe200078e0a06 */
[----:B------:R-:W-:Y:S02]  /*0470*/  @!P1 LOP3.LUT R6, RZ, R10, RZ, 0x33, !PT ;  /* 0x0000000aff069212 */ /* 0x000fe400078e33ff */
[----:B------:R-:W-:-:S03]  /*0480*/  IADD3 R0, R0, 0x1f, RZ ;  /* 0x0000001f00007810 */ /* 0x000fc60007ffe0ff */
[----:B------:R-:W-:Y:S01]  /*0490*/  IMAD.MOV R3, RZ, RZ, -R6 ;  /* 0x000000ffff037224 */ /* 0x000fe200078e0a06 */
[----:B------:R-:W-:Y:S01]  /*04a0*/  ISETP.GT.AND P0, PT, R0, 0x1f, PT ;  /* 0x0000001f0000780c */ /* 0x000fe20003f04270 */
[----:B------:R-:W-:Y:S02]  /*04b0*/  IMAD.SHL.U32 R9, R6, 0x10, RZ ;  /* 0x0000001006097824 */ /* 0x000fe400078e00ff */
[----:B------:R-:W-:Y:S01]  /*04c0*/  IMAD R3, R10, R3, R11 ;  /* 0x000000030a037224 */ /* 0x000fe200078e020b */
[----:B0-----:R-:W-:-:S03]  /*04d0*/  SHF.R.U32.HI R4, RZ, 0x5, R2 ;  /* 0x00000005ff047819 */ /* 0x001fc60000011602 */
[----:B------:R-:W-:Y:S01]  /*04e0*/  IMAD.IADD R8, R8, 0x1, R3 ;  /* 0x0000000108087824 */ /* 0x000fe200078e0203 */
[----:B------:R-:W-:Y:S02]  /*04f0*/  LOP3.LUT R3, R2, 0x1f, RZ, 0xc0, !PT ;  /* 0x0000001f02037812 */ /* 0x000fe400078ec0ff */
[----:B------:R-:W-:-:S03]  /*0500*/  SGXT.U32 R4, R4, 0x3 ;  /* 0x000000030404781a */ /* 0x000fc60000000000 */
[----:B------:R-:W-:Y:S01]  /*0510*/  @!P0 IMAD.SHL.U32 R5, R2, 0x20, RZ ;  /* 0x0000002002058824 */ /* 0x000fe200078e00ff */
[----:B------:R-:W-:Y:S01]  /*0520*/  @!P0 SHF.R.U32.HI R6, RZ, 0x1, R2 ;  /* 0x00000001ff068819 */ /* 0x000fe20000011602 */
[----:B------:R-:W-:Y:S01]  /*0530*/  @!P0 IMAD.MOV.U32 R12, RZ, RZ, RZ ;  /* 0x000000ffff0c8224 */ /* 0x000fe200078e00ff */
[C---:B------:R-:W-:Y:S01]  /*0540*/  LOP3.LUT R7, R9.reuse, R4, RZ, 0xfc, !PT ;  /* 0x0000000409077212 */ /* 0x040fe200078efcff */
[----:B------:R-:W-:Y:S01]  /*0550*/  @!P0 IMAD.MOV.U32 R14, RZ, RZ, RZ ;  /* 0x000000ffff0e8224 */ /* 0x000fe200078e00ff */
[----:B------:R-:W-:Y:S01]  /*0560*/  LOP3.LUT R20, R9, 0x8, R4, 0xfe, !PT ;  /* 0x0000000809147812 */ /* 0x000fe200078efe04 */
[----:B------:R-:W-:Y:S01]  /*0570*/  IMAD R21, R8, 0x20, R3 ;  /* 0x0000002008157824 */ /* 0x000fe200078e0203 */
[----:B------:R-:W-:Y:S05]  /*0580*/  @!P0 BRA `(.L_x_0) ;  /* 0x0000094000008947 */ /* 0x000fea0003800000 */
[----:B------:R-:W-:Y:S01]  /*0590*/  IABS R9, c[0x0][0x17c] ;  /* 0x00005f0000097a13 */ /* 0x000fe20000000000 */
[----:B------:R-:W-:Y:S01]  /*05a0*/  IMAD R41, R3, c[0x0][0x18c], RZ ;  /* 0x0000630003297a24 */ /* 0x000fe200078e02ff */
[----:B------:R-:W-:Y:S01]  /*05b0*/  IABS R8, c[0x0][0x178] ;  /* 0x00005e0000087a13 */ /* 0x000fe20000000000 */
[----:B------:R-:W-:Y:S01]  /*05c0*/  IMAD.MOV.U32 R32, RZ, RZ, c[0x0][0x18c] ;  /* 0x00006300ff207624 */ /* 0x000fe200078e00ff */
[----:B------:R-:W0:Y:S01]  /*05d0*/  I2F.RP R5, R9 ;  /* 0x0000000900057306 */ /* 0x000e220000209400 */
[----:B------:R-:W-:Y:S01]  /*05e0*/  IABS R16, R20 ;  /* 0x0000001400107213 */ /* 0x000fe20000000000 */
[----:B------:R-:W-:Y:S01]  /*05f0*/  IMAD.MOV.U32 R35, RZ, RZ, c[0x0][0x188] ;  /* 0x00006200ff237624 */ /* 0x000fe200078e00ff */
[C---:B------:R-:W-:Y:S01]  /*0600*/  LOP3.LUT R27, R4.reuse, 0x8, RZ, 0xfc, !PT ;  /* 0x00000008041b7812 */ /* 0x040fe200078efcff */
[C---:B------:R-:W-:Y:S01]  /*0610*/  IMAD R31, R4.reuse, c[0x0][0x188], RZ ;  /* 0x00006200041f7a24 */ /* 0x040fe200078e02ff */
[----:B------:R-:W-:Y:S01]  /*0620*/  LOP3.LUT R28, R4, 0x10, RZ, 0xfc, !PT ;  /* 0x00000010041c7812 */ /* 0x000fe200078efcff */
[----:B------:R-:W-:Y:S01]  /*0630*/  IMAD.SHL.U32 R32, R32, 0x20, RZ ;  /* 0x0000002020207824 */ /* 0x000fe200078e00ff */
[----:B------:R-:W-:Y:S01]  /*0640*/  LEA.HI R29, R2, 0x18, RZ, 0x1b ;  /* 0x00000018021d7811 */ /* 0x000fe200078fd8ff */
[----:B------:R-:W1:Y:S01]  /*0650*/  I2F.RP R6, R8 ;  /* 0x0000000800067306 */ /* 0x000e620000209400 */
[----:B------:R-:W-:Y:S01]  /*0660*/  IMAD.SHL.U32 R35, R35, 0x20, RZ ;  /* 0x0000002023237824 */ /* 0x000fe200078e00ff */
[----:B------:R-:W-:Y:S01]  /*0670*/  ULDC UR4, c[0x0][0x180] ;  /* 0x0000600000047ab9 */ /* 0x000fe20000000800 */
[----:B------:R-:W-:-:S02]  /*0680*/  IMAD R39, R28, c[0x0][0x188], RZ ;  /* 0x000062001c277a24 */ /* 0x000fc400078e02ff */
[----:B------:R-:W-:Y:S02]  /*0690*/  IMAD R37, R29, c[0x0][0x188], RZ ;  /* 0x000062001d257a24 */ /* 0x000fe400078e02ff */
[----:B------:R-:W-:Y:S01]  /*06a0*/  IMAD R33, R27, c[0x0][0x188], RZ ;  /* 0x000062001b217a24 */ /* 0x000fe200078e02ff */
[----:B0-----:R-:W0:Y:S08]  /*06b0*/  MUFU.RCP R5, R5 ;  /* 0x0000000500057308 */ /* 0x001e300000001000 */
[----:B-1----:R-:W1:Y:S01]  /*06c0*/  MUFU.RCP R6, R6 ;  /* 0x0000000600067308 */ /* 0x002e620000001000 */
[----:B0-----:R-:W-:-:S02]  /*06d0*/  IADD3 R12, R5, 0xffffffe, RZ ;  /* 0x0ffffffe050c7810 */ /* 0x001fc40007ffe0ff */
[----:B------:R-:W-:-:S05]  /*06e0*/  IABS R5, R7 ;  /* 0x0000000700057213 */ /* 0x000fca0000000000 */
[----:B------:R0:W2:Y:S01]  /*06f0*/  F2I.FTZ.U32.TRUNC.NTZ R13, R12 ;  /* 0x0000000c000d7305 */ /* 0x0000a2000021f000 */
[----:B-1----:R-:W-:Y:S02]  /*0700*/  IADD3 R10, R6, 0xffffffe, RZ ;  /* 0x0ffffffe060a7810 */ /* 0x002fe40007ffe0ff */
[----:B------:R-:W-:-:S05]  /*0710*/  IABS R6, R21 ;  /* 0x0000001500067213 */ /* 0x000fca0000000000 */
[----:B------:R1:W3:Y:S01]  /*0720*/  F2I.FTZ.U32.TRUNC.NTZ R11, R10 ;  /* 0x0000000a000b7305 */ /* 0x0002e2000021f000 */
[----:B0-----:R-:W-:Y:S02]  /*0730*/  IMAD.MOV.U32 R12, RZ, RZ, RZ ;  /* 0x000000ffff0c7224 */ /* 0x001fe400078e00ff */
[----:B--2---:R-:W-:Y:S02]  /*0740*/  IMAD.MOV R14, RZ, RZ, -R13 ;  /* 0x000000ffff0e7224 */ /* 0x004fe400078e0a0d */
[----:B-1----:R-:W-:Y:S02]  /*0750*/  IMAD.MOV.U32 R10, RZ, RZ, RZ ;  /* 0x000000ffff0a7224 */ /* 0x002fe400078e00ff */
[----:B------:R-:W-:Y:S02]  /*0760*/  IMAD R15, R14, R9, RZ ;  /* 0x000000090e0f7224 */ /* 0x000fe400078e02ff */
[----:B---3--:R-:W-:Y:S02]  /*0770*/  IMAD.MOV R17, RZ, RZ, -R11 ;  /* 0x000000ffff117224 */ /* 0x008fe400078e0a0b */
[----:B------:R-:W-:-:S04]  /*0780*/  IMAD.HI.U32 R12, R13, R15, R12 ;  /* 0x0000000f0d0c7227 */ /* 0x000fc800078e000c */
[----:B------:R-:W-:Y:S02]  /*0790*/  IMAD R17, R17, R8, RZ ;  /* 0x0000000811117224 */ /* 0x000fe400078e02ff */
[----:B------:R-:W-:Y:S02]  /*07a0*/  IMAD.MOV.U32 R13, RZ, RZ, R16 ;  /* 0x000000ffff0d7224 */ /* 0x000fe400078e0010 */
[----:B------:R-:W-:-:S04]  /*07b0*/  IMAD.HI.U32 R10, R11, R17, R10 ;  /* 0x000000110b0a7227 */ /* 0x000fc800078e000a */
[----:B------:R-:W-:Y:S02]  /*07c0*/  IMAD.MOV.U32 R11, RZ, RZ, R6 ;  /* 0x000000ffff0b7224 */ /* 0x000fe400078e0006 */
[----:B------:R-:W-:Y:S02]  /*07d0*/  IMAD.MOV.U32 R15, RZ, RZ, R5 ;  /* 0x000000ffff0f7224 */ /* 0x000fe400078e0005 */
[----:B------:R-:W-:-:S04]  /*07e0*/  IMAD.HI.U32 R5, R12, R13, RZ ;  /* 0x0000000d0c057227 */ /* 0x000fc800078e00ff */
[----:B------:R-:W-:-:S04]  /*07f0*/  IMAD.HI.U32 R6, R10, R11, RZ ;  /* 0x0000000b0a067227 */ /* 0x000fc800078e00ff */
[----:B------:R-:W-:Y:S01]  /*0800*/  IMAD.MOV R14, RZ, RZ, -R5 ;  /* 0x000000ffff0e7224 */ /* 0x000fe200078e0a05 */
[----:B------:R-:W-:Y:S01]  /*0810*/  SHF.R.S32.HI R5, RZ, 0x1f, R0 ;  /* 0x0000001fff057819 */ /* 0x000fe20000011400 */
[----:B------:R-:W-:Y:S02]  /*0820*/  IMAD.MOV R6, RZ, RZ, -R6 ;  /* 0x000000ffff067224 */ /* 0x000fe400078e0a06 */
[----:B------:R-:W-:Y:S01]  /*0830*/  IMAD R10, R9, R14, R13 ;  /* 0x0000000e090a7224 */ /* 0x000fe200078e020d */
[----:B------:R-:W-:Y:S01]  /*0840*/  LEA.HI R0, R5, R0, RZ, 0x5 ;  /* 0x0000000005007211 */ /* 0x000fe200078f28ff */
[----:B------:R-:W-:Y:S01]  /*0850*/  IMAD R11, R8, R6, R11 ;  /* 0x00000006080b7224 */ /* 0x000fe200078e020b */
[----:B------:R-:W-:Y:S01]  /*0860*/  SHF.R.U32.HI R6, RZ, 0x1, R2 ;  /* 0x00000001ff067819 */ /* 0x000fe20000011602 */
[----:B------:R-:W-:Y:S01]  /*0870*/  IMAD.HI.U32 R12, R12, R15, RZ ;  /* 0x0000000f0c0c7227 */ /* 0x000fe200078e00ff */
[----:B------:R-:W-:Y:S02]  /*0880*/  ISETP.GT.U32.AND P1, PT, R9, R10, PT ;  /* 0x0000000a0900720c */ /* 0x000fe40003f24070 */
[----:B------:R-:W-:Y:S01]  /*0890*/  ISETP.GT.U32.AND P0, PT, R8, R11, PT ;  /* 0x0000000b0800720c */ /* 0x000fe20003f04070 */
[----:B------:R-:W-:Y:S01]  /*08a0*/  IMAD.MOV R12, RZ, RZ, -R12 ;  /* 0x000000ffff0c7224 */ /* 0x000fe200078e0a0c */
[----:B------:R-:W-:Y:S01]  /*08b0*/  SHF.R.S32.HI R0, RZ, 0x5, R0 ;  /* 0x00000005ff007819 */ /* 0x000fe20000011400 */
[----:B------:R-:W-:-:S02]  /*08c0*/  IMAD.SHL.U32 R5, R2, 0x40, RZ ;  /* 0x0000004002057824 */ /* 0x000fc400078e00ff */
[----:B------:R-:W-:Y:S02]  /*08d0*/  IMAD R12, R9, R12, R15 ;  /* 0x0000000c090c7224 */ /* 0x000fe400078e020f */
[C---:B------:R-:W-:Y:S01]  /*08e0*/  IMAD.SHL.U32 R13, R2.reuse, 0x2, RZ ;  /* 0x00000002020d7824 */ /* 0x040fe200078e00ff */
[----:B------:R-:W-:Y:S01]  /*08f0*/  LOP3.LUT R5, R5, 0x1c0, RZ, 0xc0, !PT ;  /* 0x000001c005057812 */ /* 0x000fe200078ec0ff */
[----:B------:R-:W-:Y:S01]  /*0900*/  IMAD.SHL.U32 R15, R2, 0x10, RZ ;  /* 0x00000010020f7824 */ /* 0x000fe200078e00ff */
[----:B------:R-:W-:Y:S01]  /*0910*/  ISETP.GT.U32.AND P2, PT, R9, R12, PT ;  /* 0x0000000c0900720c */ /* 0x000fe20003f44070 */
[----:B------:R-:W-:Y:S01]  /*0920*/  @!P1 IMAD.IADD R10, R10, 0x1, -R9 ;  /* 0x000000010a0a9824 */ /* 0x000fe200078e0a09 */
[----:B------:R-:W-:Y:S01]  /*0930*/  ISETP.GE.AND P1, PT, R7, RZ, PT ;  /* 0x000000ff0700720c */ /* 0x000fe20003f26270 */
[----:B------:R-:W-:Y:S01]  /*0940*/  @!P0 IMAD.IADD R11, R11, 0x1, -R8 ;  /* 0x000000010b0b8824 */ /* 0x000fe200078e0a08 */
[----:B------:R-:W-:Y:S01]  /*0950*/  LOP3.LUT R22, R15, 0x200, RZ, 0xc0, !PT ;  /* 0x000002000f167812 */ /* 0x000fe200078ec0ff */
[----:B------:R-:W-:Y:S01]  /*0960*/  IMAD.SHL.U32 R14, R2, 0x8, RZ ;  /* 0x00000008020e7824 */ /* 0x000fe200078e00ff */
[----:B------:R-:W-:-:S02]  /*0970*/  ISETP.GT.U32.AND P3, PT, R9, R10, PT ;  /* 0x0000000a0900720c */ /* 0x000fc40003f64070 */
[----:B------:R-:W-:Y:S02]  /*0980*/  ISETP.GT.U32.AND P0, PT, R8, R11, PT ;  /* 0x0000000b0800720c */ /* 0x000fe40003f04070 */
[----:B------:R-:W-:Y:S02]  /*0990*/  LOP3.LUT R16, R14, 0x30, R13, 0x48, !PT ;  /* 0x000000300e107812 */ /* 0x000fe400078e480d */
[----:B------:R-:W-:Y:S01]  /*09a0*/  LOP3.LUT R15, R13, 0x10, RZ, 0xc0, !PT ;  /* 0x000000100d0f7812 */ /* 0x000fe200078ec0ff */
[--C-:B------:R-:W-:Y:S01]  /*09b0*/  @!P2 IMAD.IADD R12, R12, 0x1, -R9.reuse ;  /* 0x000000010c0ca824 */ /* 0x100fe200078e0a09 */
[----:B------:R-:W-:Y:S02]  /*09c0*/  ISETP.GE.AND P2, PT, R20, RZ, PT ;  /* 0x000000ff1400720c */ /* 0x000fe40003f46270 */
[----:B------:R-:W-:Y:S02]  /*09d0*/  LOP3.LUT R14, R5, 0x30, R14, 0xf8, !PT ;  /* 0x00000030050e7812 */ /* 0x000fe400078ef80e */
[----:B------:R-:W-:Y:S01]  /*09e0*/  ISETP.GT.U32.AND P4, PT, R9, R12, PT ;  /* 0x0000000c0900720c */ /* 0x000fe20003f84070 */
[----:B------:R-:W-:Y:S01]  /*09f0*/  @!P3 IMAD.IADD R10, R10, 0x1, -R9 ;  /* 0x000000010a0ab824 */ /* 0x000fe200078e0a09 */
[----:B------:R-:W-:Y:S01]  /*0a00*/  ISETP.GE.AND P3, PT, R21, RZ, PT ;  /* 0x000000ff1500720c */ /* 0x000fe20003f66270 */
[----:B------:R-:W-:Y:S01]  /*0a10*/  @!P0 IMAD.IADD R11, R11, 0x1, -R8 ;  /* 0x000000010b0b8824 */ /* 0x000fe200078e0a08 */
[----:B------:R-:W-:-:S02]  /*0a20*/  ISETP.NE.AND P0, PT, RZ, c[0x0][0x178], PT ;  /* 0x00005e00ff007a0c */ /* 0x000fc40003f05270 */
[----:B------:R-:W-:Y:S01]  /*0a30*/  IADD3 R22, R5, R22, R16 ;  /* 0x0000001605167210 */ /* 0x000fe20007ffe010 */
[----:B------:R-:W-:Y:S01]  /*0a40*/  IMAD.SHL.U32 R5, R2, 0x20, RZ ;  /* 0x0000002002057824 */ /* 0x000fe200078e00ff */
[----:B------:R-:W-:Y:S01]  /*0a50*/  LOP3.LUT R15, R15, 0x20, R6, 0xf8, !PT ;  /* 0x000000200f0f7812 */ /* 0x000fe200078ef806 */
[----:B------:R-:W-:Y:S01]  /*0a60*/  @!P2 IMAD.MOV R10, RZ, RZ, -R10 ;  /* 0x000000ffff0aa224 */ /* 0x000fe200078e0a0a */
[----:B------:R-:W-:Y:S02]  /*0a70*/  LOP3.LUT R23, R13, 0x1fe, RZ, 0xc0, !PT ;  /* 0x000001fe0d177812 */ /* 0x000fe400078ec0ff */
[----:B------:R-:W-:Y:S01]  /*0a80*/  LOP3.LUT R15, R14, R15, RZ, 0x3c, !PT ;  /* 0x0000000f0e0f7212 */ /* 0x000fe200078e3cff */
[----:B------:R-:W-:Y:S01]  /*0a90*/  @!P4 IMAD.IADD R12, R12, 0x1, -R9 ;  /* 0x000000010c0cc824 */ /* 0x000fe200078e0a09 */
[----:B------:R-:W-:Y:S01]  /*0aa0*/  ISETP.NE.AND P4, PT, RZ, c[0x0][0x17c], PT ;  /* 0x00005f00ff007a0c */ /* 0x000fe20003f85270 */
[----:B------:R-:W-:Y:S01]  /*0ab0*/  @!P3 IMAD.MOV R11, RZ, RZ, -R11 ;  /* 0x000000ffff0bb224 */ /* 0x000fe200078e0a0b */
[----:B------:R-:W-:Y:S01]  /*0ac0*/  LOP3.LUT R9, RZ, c[0x0][0x17c], RZ, 0x33, !PT ;  /* 0x00005f00ff097a12 */ /* 0x000fe200078e33ff */
[----:B------:R-:W-:Y:S01]  /*0ad0*/  @!P1 IMAD.MOV R12, RZ, RZ, -R12 ;  /* 0x000000ffff0c9224 */ /* 0x000fe200078e0a0c */
[----:B------:R-:W-:-:S02]  /*0ae0*/  @!P0 LOP3.LUT R11, RZ, c[0x0][0x178], RZ, 0x33, !PT ;  /* 0x00005e00ff0b8a12 */ /* 0x000fc400078e33ff */
[----:B------:R-:W-:Y:S02]  /*0af0*/  LOP3.LUT R26, R5, 0x200, RZ, 0xc0, !PT ;  /* 0x00000200051a7812 */ /* 0x000fe400078ec0ff */
[----:B------:R-:W-:Y:S01]  /*0b00*/  SHF.R.U32.HI R14, RZ, 0x2, R2 ;  /* 0x00000002ff0e7819 */ /* 0x000fe20000011602 */
[----:B------:R-:W-:Y:S01]  /*0b10*/  IMAD R11, R11, c[0x0][0x184], RZ ;  /* 0x000061000b0b7a24 */ /* 0x000fe200078e02ff */
[C---:B------:R-:W-:Y:S01]  /*0b20*/  SEL R34, R9.reuse, R10, !P4 ;  /* 0x0000000a09227207 */ /* 0x040fe20006000000 */
[----:B------:R-:W-:Y:S01]  /*0b30*/  IMAD.IADD R26, R26, 0x1, R15 ;  /* 0x000000011a1a7824 */ /* 0x000fe200078e020f */
[----:B------:R-:W-:Y:S02]  /*0b40*/  SEL R30, R9, R12, !P4 ;  /* 0x0000000c091e7207 */ /* 0x000fe40006000000 */
[----:B------:R-:W-:Y:S01]  /*0b50*/  LEA R40, P0, R41, c[0x0][0x168], 0x1 ;  /* 0x00005a0029287a11 */ /* 0x000fe200078008ff */
[----:B------:R-:W-:Y:S01]  /*0b60*/  CS2R R12, SRZ ;  /* 0x00000000000c7805 */ /* 0x000fe2000001ff00 */
[----:B------:R-:W-:Y:S01]  /*0b70*/  LEA R24, P1, R11, c[0x0][0x160], 0x1 ;  /* 0x000058000b187a11 */ /* 0x000fe200078208ff */
[----:B------:R-:W-:Y:S01]  /*0b80*/  IMAD R34, R34, c[0x0][0x190], RZ ;  /* 0x0000640022227a24 */ /* 0x000fe200078e02ff */
[----:B------:R-:W-:Y:S01]  /*0b90*/  LOP3.LUT R23, R23, 0x30, R14, 0x78, !PT ;  /* 0x0000003017177812 */ /* 0x000fe200078e780e */
[----:B------:R-:W-:Y:S01]  /*0ba0*/  IMAD R30, R30, c[0x0][0x190], RZ ;  /* 0x000064001e1e7a24 */ /* 0x000fe200078e02ff */
[----:B------:R-:W-:Y:S01]  /*0bb0*/  CS2R R14, SRZ ;  /* 0x00000000000e7805 */ /* 0x000fe2000001ff00 */
[----:B------:R-:W-:-:S02]  /*0bc0*/  LEA.HI.X.SX32 R41, R41, c[0x0][0x16c], 0x1, P0 ;  /* 0x00005b0029297a11 */ /* 0x000fc400000f0eff */
[----:B------:R-:W-:-:S04]  /*0bd0*/  LEA.HI.X.SX32 R25, R11, c[0x0][0x164], 0x1, P1 ;  /* 0x000059000b197a11 */ /* 0x000fc800008f0eff */
.L_x_1:
[----:B------:R-:W-:Y:S01]  /*0be0*/  ISETP.GE.AND P0, PT, R4, UR4, PT ;  /* 0x0000000404007c0c */ /* 0x000fe2000bf06270 */
[--C-:B------:R-:W-:Y:S01]  /*0bf0*/  IMAD.WIDE R8, R31, 0x2, R24.reuse ;  /* 0x000000021f087825 */ /* 0x100fe200078e0218 */
[----:B------:R-:W-:Y:S02]  /*0c00*/  ISETP.GE.AND P1, PT, R27, UR4, PT ;  /* 0x000000041b007c0c */ /* 0x000fe4000bf26270 */
[----:B------:R-:W-:Y:S01]  /*0c10*/  ISETP.GE.AND P2, PT, R28, UR4, PT ;  /* 0x000000041c007c0c */ /* 0x000fe2000bf46270 */
[----:B------:R-:W-:Y:S01]  /*0c20*/  IMAD.WIDE R10, R33, 0x2, R24 ;  /* 0x00000002210a7825 */ /* 0x000fe200078e0218 */
[----:B------:R-:W-:Y:S02]  /*0c30*/  PRMT R36, RZ, 0x7610, R36 ;  /* 0x00007610ff247816 */ /* 0x000fe40000000024 */
[----:B------:R-:W-:Y:S02]  /*0c40*/  PRMT R38, RZ, 0x7610, R38 ;  /* 0x00007610ff267816 */ /* 0x000fe40000000026 */
[----:B------:R-:W-:Y:S01]  /*0c50*/  ISETP.GE.AND P3, PT, R29, UR4, PT ;  /* 0x000000041d007c0c */ /* 0x000fe2000bf66270 */
[----:B------:R-:W-:-:S02]  /*0c60*/  IMAD.WIDE R16, R39, 0x2, R24 ;  /* 0x0000000227107825 */ /* 0x000fc400078e0218 */
[----:B------:R0:W2:Y:S02]  /*0c70*/  @!P0 LDG.E.U16 R36, [R8.64] ;  /* 0x0000000608248981 */ /* 0x0000a4000c1e1500 */
[----:B------:R-:W-:Y:S02]  /*0c80*/  IMAD.WIDE R18, R37, 0x2, R24 ;  /* 0x0000000225127825 */ /* 0x000fe400078e0218 */
[----:B------:R1:W3:Y:S01]  /*0c90*/  @!P1 LDG.E.U16 R38, [R10.64] ;  /* 0x000000060a269981 */ /* 0x0002e2000c1e1500 */
[----:B------:R-:W-:Y:S02]  /*0ca0*/  ISETP.GE.AND P0, PT, R3, UR4, PT ;  /* 0x0000000403007c0c */ /* 0x000fe4000bf06270 */
[----:B0-----:R-:W-:Y:S02]  /*0cb0*/  PRMT R8, RZ, 0x7610, R8 ;  /* 0x00007610ff087816 */ /* 0x001fe40000000008 */
[----:B-1----:R-:W-:-:S04]  /*0cc0*/  PRMT R10, RZ, 0x7610, R10 ;  /* 0x00007610ff0a7816 */ /* 0x002fc8000000000a */
[----:B------:R-:W4:Y:S04]  /*0cd0*/  @!P3 LDG.E.U16 R8, [R18.64] ;  /* 0x000000061208b981 */ /* 0x000f28000c1e1500 */
[----:B------:R-:W5:Y:S04]  /*0ce0*/  @!P2 LDG.E.U16 R10, [R16.64] ;  /* 0x00000006100aa981 */ /* 0x000f68000c1e1500 */
[----:B------:R-:W-:Y:S01]  /*0cf0*/  BAR.SYNC.DEFER_BLOCKING 0x0 ;  /* 0x0000000000007b1d */ /* 0x000fe20000010000 */
[----:B------:R-:W-:Y:S01]  /*0d00*/  PRMT R9, RZ, 0x7610, R9 ;  /* 0x00007610ff097816 */ /* 0x000fe20000000009 */
[----:B------:R-:W-:Y:S01]  /*0d10*/  IMAD.WIDE R42, R30, 0x2, R40 ;  /* 0x000000021e2a7825 */ /* 0x000fe200078e0228 */
[----:B------:R-:W-:-:S03]  /*0d20*/  PRMT R11, RZ, 0x7610, R11 ;  /* 0x00007610ff0b7816 */ /* 0x000fc6000000000b */
[----:B------:R-:W-:Y:S01]  /*0d30*/  IMAD.WIDE R44, R34, 0x2, R40 ;  /* 0x00000002222c7825 */ /* 0x000fe200078e0228 */
[----:B------:R-:W5:Y:S04]  /*0d40*/  @!P0 LDG.E.U16 R9, [R42.64] ;  /* 0x000000062a098981 */ /* 0x000f68000c1e1500 */
[----:B------:R-:W5:Y:S01]  /*0d50*/  @!P0 LDG.E.U16 R11, [R44.64] ;  /* 0x000000062c0b8981 */ /* 0x000f62000c1e1500 */
[----:B------:R-:W-:-:S04]  /*0d60*/  IADD3 R0, R0, -0x1, RZ ;  /* 0xffffffff00007810 */ /* 0x000fc80007ffe0ff */
[----:B------:R-:W-:Y:S01]  /*0d70*/  ISETP.NE.U32.AND P0, PT, R0, RZ, PT ;  /* 0x000000ff0000720c */ /* 0x000fe20003f05070 */
[----:B------:R-:W-:Y:S01]  /*0d80*/  UIADD3 UR4, UR4, -0x20, URZ ;  /* 0xffffffe004047890 */ /* 0x000fe2000fffe03f */
[----:B------:R-:W-:-:S04]  /*0d90*/  IMAD.WIDE R40, R32, 0x2, R40 ;  /* 0x0000000220287825 */ /* 0x000fc800078e0228 */
[----:B------:R-:W-:Y:S01]  /*0da0*/  IMAD.WIDE R24, R35, 0x2, R24 ;  /* 0x0000000223187825 */ /* 0x000fe200078e0218 */
[----:B--2---:R-:W-:Y:S04]  /*0db0*/  STS.U16 [R23], R36 ;  /* 0x0000002417007388 */ /* 0x004fe80000000400 */
[----:B---3--:R-:W-:Y:S04]  /*0dc0*/  STS.U16 [R23+0x200], R38 ;  /* 0x0002002617007388 */ /* 0x008fe80000000400 */
[----:B----4-:R-:W-:Y:S04]  /*0dd0*/  STS.U16 [R23+0x600], R8 ;  /* 0x0006000817007388 */ /* 0x010fe80000000400 */
[----:B-----5:R-:W-:Y:S04]  /*0de0*/  STS.U16 [R23+0x400], R10 ;  /* 0x0004000a17007388 */ /* 0x020fe80000000400 */
[----:B------:R-:W-:Y:S04]  /*0df0*/  STS.U16 [R23+0x800], R9 ;  /* 0x0008000917007388 */ /* 0x000fe80000000400 */
[----:B------:R-:W-:Y:S04]  /*0e00*/  STS.U16 [R23+0xa00], R11 ;  /* 0x000a000b17007388 */ /* 0x000fe80000000400 */
[----:B------:R-:W-:Y:S06]  /*0e10*/  BAR.SYNC.DEFER_BLOCKING 0x0 ;  /* 0x0000000000007b1d */ /* 0x000fec0000010000 */
[----:B------:R-:W-:Y:S04]  /*0e20*/  LDSM.16.MT88.4 R16, [R26] ;  /* 0x000000001a10783b */ /* 0x000fe80000004200 */
[----:B------:R-:W0:Y:S02]  /*0e30*/  LDSM.16.M88.4 R8, [R22+0x800] ;  /* 0x000800001608783b */ /* 0x000e240000000200 */
[----:B0-----:R-:W-:Y:S02]  /*0e40*/  HMMA.16816.F32.BF16 R12, R16, R8, R12 ;  /* 0x00000008100c723c */ /* 0x001fe4000004180c */
[----:B------:R-:W0:Y:S11]  /*0e50*/  LDSM.16.MT88.4 R16, [R26+0x400] ;  /* 0x000400001a10783b */ /* 0x000e360000004200 */
[----:B------:R-:W-:Y:S11]  /*0e60*/  @!UPT UIADD3 URZ, URZ, URZ, URZ ;  /* 0x0000003f3f3ff290 */ /* 0x000ff6000fffe03f */
[----:B0-----:R-:W-:Y:S01]  /*0e70*/  HMMA.16816.F32.BF16 R12, R16, R10, R12 ;  /* 0x0000000a100c723c */ /* 0x001fe2000004180c */
[----:B------:R-:W-:Y:S07]  /*0e80*/  @P0 BRA `(.L_x_1) ;  /* 0xfffffd5000000947 */ /* 0x000fee000383ffff */
[----:B------:R-:W-:-:S15]  /*0e90*/  NOP ;  /* 0x0000000000007918 */ /* 0x000fde0000000000 */
[----:B------:R-:W-:-:S01]  /*0ea0*/  NOP ;  /* 0x0000000000007918 */ /* 0x000fc20000000000 */
[----:B------:R-:W-:Y:S02]  /*0eb0*/  F2FP.BF16.PACK_AB R12, R13, R12 ;  /* 0x0000000c0d0c723e */ /* 0x000fe400000010ff */
[----:B------:R-:W-:-:S07]  /*0ec0*/  F2FP.BF16.PACK_AB R14, R15, R14 ;  /* 0x0000000e0f0e723e */ /* 0x000fce00000010ff */
.L_x_0:
[----:B------:R-:W-:Y:S01]  /*0ed0*/  BAR.SYNC.DEFER_BLOCKING 0x0 ;  /* 0x0000000000007b1d */ /* 0x000fe20000010000 */
[--C-:B------:R-:W-:Y:S02]  /*0ee0*/  SHF.R.S32.HI R0, RZ, 0x6, R2.reuse ;  /* 0x00000006ff007819 */ /* 0x100fe40000011402 */
[----:B------:R-:W-:Y:S02]  /*0ef0*/  LOP3.LUT R9, R5, 0x60, RZ, 0xc0, !PT ;  /* 0x0000006005097812 */ /* 0x000fe400078ec0ff */
[----:B------:R-:W-:Y:S02]  /*0f00*/  SGXT R0, R0, 0x1 ;  /* 0x000000010000781a */ /* 0x000fe40000000200 */
[----:B------:R-:W-:-:S02]  /*0f10*/  LOP3.LUT R9, R9, 0x1c, R2, 0xf8, !PT ;  /* 0x0000001c09097812 */ /* 0x000fc400078ef802 */
[----:B------:R-:W-:Y:S02]  /*0f20*/  LOP3.LUT R2, R2, 0x20, RZ, 0xc0, !PT ;  /* 0x0000002002027812 */ /* 0x000fe400078ec0ff */
[----:B------:R-:W-:Y:S01]  /*0f30*/  LOP3.LUT R9, R9, 0x240, R0, 0x78, !PT ;  /* 0x0000024009097812 */ /* 0x000fe200078e7800 */
[----:B------:R-:W-:Y:S01]  /*0f40*/  IMAD R0, R21, c[0x0][0x194], RZ ;  /* 0x0000650015007a24 */ /* 0x000fe200078e02ff */
[----:B------:R-:W-:Y:S02]  /*0f50*/  LOP3.LUT R4, R5, 0x300, RZ, 0xc0, !PT ;  /* 0x0000030005047812 */ /* 0x000fe400078ec0ff */
[----:B------:R-:W-:Y:S01]  /*0f60*/  ISETP.GE.AND P0, PT, R21, c[0x0][0x178], PT ;  /* 0x00005e0015007a0c */ /* 0x000fe20003f06270 */
[----:B------:R-:W-:Y:S02]  /*0f70*/  IMAD R9, R2, 0x4, R9 ;  /* 0x0000000402097824 */ /* 0x000fe400078e0209 */
[----:B------:R-:W-:Y:S01]  /*0f80*/  IMAD R3, R3, 0x4, R4 ;  /* 0x0000000403037824 */ /* 0x000fe200078e0204 */
[----:B------:R-:W-:-:S02]  /*0f90*/  ISETP.LT.AND P1, PT, R7, c[0x0][0x17c], !P0 ;  /* 0x00005f0007007a0c */ /* 0x000fc40004721270 */
[----:B------:R-:W-:Y:S02]  /*0fa0*/  LOP3.LUT R5, R9, 0x20, RZ, 0x3c, !PT ;  /* 0x0000002009057812 */ /* 0x000fe400078e3cff */
[----:B------:R-:W-:Y:S01]  /*0fb0*/  LOP3.LUT R3, R3, 0x60, R6, 0x78, !PT ;  /* 0x0000006003037812 */ /* 0x000fe200078e7806 */
[----:B------:R-:W-:Y:S01]  /*0fc0*/  STS [R9], R12 ;  /* 0x0000000c09007388 */ /* 0x000fe20000000800 */
[----:B------:R-:W-:Y:S02]  /*0fd0*/  LEA R6, P2, R0, c[0x0][0x170], 0x1 ;  /* 0x00005c0000067a11 */ /* 0x000fe400078408ff */
[----:B------:R-:W-:Y:S01]  /*0fe0*/  LEA.HI R4, R2, R3, RZ, 0x1c ;  /* 0x0000000302047211 */ /* 0x000fe200078fe0ff */
[----:B------:R-:W-:Y:S01]  /*0ff0*/  STS [R5+0x100], R14 ;  /* 0x0001000e05007388 */ /* 0x000fe20000000800 */
[----:B------:R-:W-:-:S03]  /*1000*/  IMAD R3, R7, c[0x0][0x198], RZ ;  /* 0x0000660007037a24 */ /* 0x000fc600078e02ff */
[----:B------:R-:W-:Y:S01]  /*1010*/  BAR.SYNC.DEFER_BLOCKING 0x0 ;  /* 0x0000000000007b1d */ /* 0x000fe20000010000 */
[----:B------:R-:W-:Y:S02]  /*1020*/  ISETP.LT.AND P0, PT, R20, c[0x0][0x17c], !P0 ;  /* 0x00005f0014007a0c */ /* 0x000fe40004701270 */
[----:B------:R-:W-:Y:S02]  /*1030*/  LEA.HI.X.SX32 R0, R0, c[0x0][0x174], 0x1, P2 ;  /* 0x00005d0000007a11 */ /* 0x000fe400010f0eff */
[----:B------:R-:W-:-:S04]  /*1040*/  LEA R2, P2, R3, R6, 0x1 ;  /* 0x0000000603027211 */ /* 0x000fc800078408ff */
[----:B------:R-:W-:Y:S01]  /*1050*/  LEA.HI.X.SX32 R3, R3, R0, 0x1, P2 ;  /* 0x0000000003037211 */ /* 0x000fe200010f0eff */
[----:B------:R-:W0:Y:S04]  /*1060*/  LDS.U16 R11, [R4] ;  /* 0x00000000040b7984 */ /* 0x000e280000000400 */
[----:B0-----:R0:W-:Y:S01]  /*1070*/  @P1 STG.E.U16 [R2.64], R11 ;  /* 0x0000000b02001986 */ /* 0x0011e2000c101506 */
[----:B------:R-:W-:Y:S05]  /*1080*/  @!P0 EXIT ;  /* 0x000000000000894d */ /* 0x000fea0003800000 */
[----:B------:R-:W1:Y:S01]  /*1090*/  LDS.U16 R5, [R4+0x80] ;  /* 0x0000800004057984 */ /* 0x000e620000000400 */
[----:B------:R-:W-:-:S05]  /*10a0*/  IMAD R20, R20, c[0x0][0x198], RZ ;  /* 0x0000660014147a24 */ /* 0x000fca00078e02ff */
[----:B0-----:R-:W-:-:S04]  /*10b0*/  LEA R2, P0, R20, R6, 0x1 ;  /* 0x0000000614027211 */ /* 0x001fc800078008ff */
[----:B------:R-:W-:-:S05]  /*10c0*/  LEA.HI.X.SX32 R3, R20, R0, 0x1, P0 ;  /* 0x0000000014037211 */ /* 0x000fca00000f0eff */
[----:B-1----:R-:W-:Y:S01]  /*10d0*/  STG.E.U16 [R2.64], R5 ;  /* 0x0000000502007986 */ /* 0x002fe2000c101506 */
[----:B------:R-:W-:Y:S05]  /*10e0*/  EXIT ;  /* 0x000000000000794d */ /* 0x000fea0003800000 */
.L_x_2:
[----:B------:R-:W-:-:S00]  /*10f0*/  BRA `(.L_x_2) ;  /* 0xfffffff000007947 */ /* 0x000fc0000383ffff */
[----:B------:R-:W-:-:S00]  /*1100*/  NOP ;  /* 0x0000000000007918 */ /* 0x000fc00000000000 */
[----:B------:R-:W-:-:S00]  /*1110*/  NOP ;  /* 0x0000000000007918 */ /* 0x000fc00000000000 */
[----:B------:R-:W-:-:S00]  /*1120*/  NOP ;  /* 0x0000000000007918 */ /* 0x000fc00000000000 */
[----:B------:R-:W-:-:S00]  /*1130*/  NOP ;  /* 0x0000000000007918 */ /* 0x000fc00000000000 */
[----:B------:R-:W-:-:S00]  /*1140*/  NOP ;  /* 0x0000000000007918 */ /* 0x000fc00000000000 */
[----:B------:R-:W-:-:S00]  /*1150*/  NOP ;  /* 0x0000000000007918 */ /* 0x000fc00000000000 */
[----:B------:R-:W-:-:S00]  /*1160*/  NOP ;  /* 0x0000000000007918 */ /* 0x000fc00000000000 */
[----:B------:R-:W-:-:S00]  /*1170*/  NOP ;  /* 0x0000000000007918 */ /* 0x000fc00000000000 */
.L_x_3:


//--------------------- .nv.shared.matmul_kernel  --------------------------
	.section	.nv.shared.matmul_kernel,"aw",@nobits
	.sectionflags	@""
	.align	16
